	.headerflags	@"EF_CUDA_TEXMODE_UNIFIED EF_CUDA_64BIT_ADDRESS EF_CUDA_ACCELERATORS EF_CUDA_SM90 EF_CUDA_VIRTUAL_SM(EF_CUDA_SM90)"
	.elftype	@"ET_EXEC"


//--------------------- .nv.info                  --------------------------
	.section	.nv.info,"",@"SHT_CUDA_INFO"
	.align	4


	//----- nvinfo : EIATTR_REGCOUNT
	.align		4
        /*0000*/ 	.byte	0x04, 0x2f
        /*0002*/ 	.short	(.L_3 - .L_2)
	.align		4
.L_2:
        /*0004*/ 	.word	index@(triton_poi_fused__native_batch_norm_legit_no_training_add_native_batch_norm_backward_relu_15)
        /*0008*/ 	.word	0x00000022


	//----- nvinfo : EIATTR_MIN_STACK_SIZE
	.align		4
.L_3:
        /*000c*/ 	.byte	0x04, 0x12
        /*000e*/ 	.short	(.L_5 - .L_4)
	.align		4
.L_4:
        /*0010*/ 	.word	index@(triton_poi_fused__native_batch_norm_legit_no_training_add_native_batch_norm_backward_relu_15)
        /*0014*/ 	.word	0x00000000


	//----- nvinfo : EIATTR_FRAME_SIZE
	.align		4
.L_5:
        /*0018*/ 	.byte	0x04, 0x11
        /*001a*/ 	.short	(.L_7 - .L_6)
	.align		4
.L_6:
        /*001c*/ 	.word	index@(triton_poi_fused__native_batch_norm_legit_no_training_add_native_batch_norm_backward_relu_15)
        /*0020*/ 	.word	0x00000000


	//----- nvinfo : EIATTR_MIN_STACK_SIZE
	.align		4
.L_7:
        /*0024*/ 	.byte	0x04, 0x12
        /*0026*/ 	.short	(.L_9 - .L_8)
	.align		4
.L_8:
        /*0028*/ 	.word	index@(triton_poi_fused__native_batch_norm_legit_no_training_add_native_batch_norm_backward_relu_15)
        /*002c*/ 	.word	0x00000000
.L_9:


//--------------------- .nv.info.triton_poi_fused__native_batch_norm_legit_no_training_add_native_batch_norm_backward_relu_15 --------------------------
	.section	.nv.info.triton_poi_fused__native_batch_norm_legit_no_training_add_native_batch_norm_backward_relu_15,"",@"SHT_CUDA_INFO"
	.sectionflags	@""
	.align	4


	//----- nvinfo : EIATTR_CUDA_API_VERSION
	.align		4
        /*0000*/ 	.byte	0x04, 0x37
        /*0002*/ 	.short	(.L_11 - .L_10)
.L_10:
        /*0004*/ 	.word	0x0000007c


	//----- nvinfo : EIATTR_KPARAM_INFO
	.align		4
.L_11:
        /*0008*/ 	.byte	0x04, 0x17
        /*000a*/ 	.short	(.L_13 - .L_12)
.L_12:
        /*000c*/ 	.word	0x00000000
        /*0010*/ 	.short	0x000a
        /*0012*/ 	.short	0x0050
        /*0014*/ 	.byte	0x00, 0xf0, 0x11, 0x00


	//----- nvinfo : EIATTR_KPARAM_INFO
	.align		4
.L_13:
        /*0018*/ 	.byte	0x04, 0x17
        /*001a*/ 	.short	(.L_15 - .L_14)
.L_14:
        /*001c*/ 	.word	0x00000000
        /*0020*/ 	.short	0x0009
        /*0022*/ 	.short	0x0048
        /*0024*/ 	.byte	0x00, 0xf4, 0x21, 0x00


	//----- nvinfo : EIATTR_KPARAM_INFO
	.align		4
.L_15:
        /*0028*/ 	.byte	0x04, 0x17
        /*002a*/ 	.short	(.L_17 - .L_16)
.L_16:
        /*002c*/ 	.word	0x00000000
        /*0030*/ 	.short	0x0008
        /*0032*/ 	.short	0x0040
        /*0034*/ 	.byte	0x00, 0xf4, 0x21, 0x00


	//----- nvinfo : EIATTR_KPARAM_INFO
	.align		4
.L_17:
        /*0038*/ 	.byte	0x04, 0x17
        /*003a*/ 	.short	(.L_19 - .L_18)
.L_18:
        /*003c*/ 	.word	0x00000000
        /*0040*/ 	.short	0x0007
        /*0042*/ 	.short	0x0038
        /*0044*/ 	.byte	0x00, 0xf4, 0x21, 0x00


	//----- nvinfo : EIATTR_KPARAM_INFO
	.align		4
.L_19:
        /*0048*/ 	.byte	0x04, 0x17
        /*004a*/ 	.short	(.L_21 - .L_20)
.L_20:
        /*004c*/ 	.word	0x00000000
        /*0050*/ 	.short	0x0006
        /*0052*/ 	.short	0x0030
        /*0054*/ 	.byte	0x00, 0xf4, 0x21, 0x00


	//----- nvinfo : EIATTR_KPARAM_INFO
	.align		4
.L_21:
        /*0058*/ 	.byte	0x04, 0x17
        /*005a*/ 	.short	(.L_23 - .L_22)
.L_22:
        /*005c*/ 	.word	0x00000000
        /*0060*/ 	.short	0x0005
        /*0062*/ 	.short	0x0028
        /*0064*/ 	.byte	0x00, 0xf4, 0x21, 0x00


	//----- nvinfo : EIATTR_KPARAM_INFO
	.align		4
.L_23:
        /*0068*/ 	.byte	0x04, 0x17
        /*006a*/ 	.short	(.L_25 - .L_24)
.L_24:
        /*006c*/ 	.word	0x00000000
        /*0070*/ 	.short	0x0004
        /*0072*/ 	.short	0x0020
        /*0074*/ 	.byte	0x00, 0xf4, 0x21, 0x00


	//----- nvinfo : EIATTR_KPARAM_INFO
	.align		4
.L_25:
        /*0078*/ 	.byte	0x04, 0x17
        /*007a*/ 	.short	(.L_27 - .L_26)
.L_26:
        /*007c*/ 	.word	0x00000000
        /*0080*/ 	.short	0x0003
        /*0082*/ 	.short	0x0018
        /*0084*/ 	.byte	0x00, 0xf4, 0x21, 0x00


	//----- nvinfo : EIATTR_KPARAM_INFO
	.align		4
.L_27:
        /*0088*/ 	.byte	0x04, 0x17
        /*008a*/ 	.short	(.L_29 - .L_28)
.L_28:
        /*008c*/ 	.word	0x00000000
        /*0090*/ 	.short	0x0002
        /*0092*/ 	.short	0x0010
        /*0094*/ 	.byte	0x00, 0xf4, 0x21, 0x00


	//----- nvinfo : EIATTR_KPARAM_INFO
	.align		4
.L_29:
        /*0098*/ 	.byte	0x04, 0x17
        /*009a*/ 	.short	(.L_31 - .L_30)
.L_30:
        /*009c*/ 	.word	0x00000000
        /*00a0*/ 	.short	0x0001
        /*00a2*/ 	.short	0x0008
        /*00a4*/ 	.byte	0x00, 0xf4, 0x21, 0x00


	//----- nvinfo : EIATTR_KPARAM_INFO
	.align		4
.L_31:
        /*00a8*/ 	.byte	0x04, 0x17
        /*00aa*/ 	.short	(.L_33 - .L_32)
.L_32:
        /*00ac*/ 	.word	0x00000000
        /*00b0*/ 	.short	0x0000
        /*00b2*/ 	.short	0x0000
        /*00b4*/ 	.byte	0x00, 0xf4, 0x21, 0x00


	//----- nvinfo : EIATTR_SPARSE_MMA_MASK
	.align		4
.L_33:
        /*00b8*/ 	.byte	0x03, 0x50
        /*00ba*/ 	.short	0x0000


	//----- nvinfo : EIATTR_MAXREG_COUNT
	.align		4
        /*00bc*/ 	.byte	0x03, 0x1b
        /*00be*/ 	.short	0x00ff


	//----- nvinfo : EIATTR_EXIT_INSTR_OFFSETS
	.align		4
        /*00c0*/ 	.byte	0x04, 0x1c
        /*00c2*/ 	.short	(.L_35 - .L_34)


	//   ....[0]....
.L_34:
        /*00c4*/ 	.word	0x00000990


	//----- nvinfo : EIATTR_REQNTID
	.align		4
.L_35:
        /*00c8*/ 	.byte	0x04, 0x10
        /*00ca*/ 	.short	(.L_37 - .L_36)
.L_36:
        /*00cc*/ 	.word	0x00000080
        /*00d0*/ 	.word	0x00000001
        /*00d4*/ 	.word	0x00000001


	//----- nvinfo : EIATTR_CBANK_PARAM_SIZE
	.align		4
.L_37:
        /*00d8*/ 	.byte	0x03, 0x19
        /*00da*/ 	.short	0x0054


	//----- nvinfo : EIATTR_PARAM_CBANK
	.align		4
        /*00dc*/ 	.byte	0x04, 0x0a
        /*00de*/ 	.short	(.L_39 - .L_38)
	.align		4
.L_38:
        /*00e0*/ 	.word	index@(.nv.constant0.triton_poi_fused__native_batch_norm_legit_no_training_add_native_batch_norm_backward_relu_15)
        /*00e4*/ 	.short	0x0210
        /*00e6*/ 	.short	0x0054


	//----- nvinfo : EIATTR_SW_WAR
	.align		4
.L_39:
        /*00e8*/ 	.byte	0x04, 0x36
        /*00ea*/ 	.short	(.L_41 - .L_40)
.L_40:
        /*00ec*/ 	.word	0x00000008
.L_41:


//--------------------- .nv.callgraph             --------------------------
	.section	.nv.callgraph,"",@"SHT_CUDA_CALLGRAPH"
	.align	4
	.sectionentsize	8
	.align		4
        /*0000*/ 	.word	0x00000000
	.align		4
        /*0004*/ 	.word	0xffffffff
	.align		4
        /*0008*/ 	.word	0x00000000
	.align		4
        /*000c*/ 	.word	0xfffffffe
	.align		4
        /*0010*/ 	.word	0x00000000
	.align		4
        /*0014*/ 	.word	0xfffffffd
	.align		4
        /*0018*/ 	.word	0x00000000
	.align		4
        /*001c*/ 	.word	0xfffffffc


//--------------------- .nv.constant4             --------------------------
	.section	.nv.constant4,"a",@progbits
	.align	8
	.align		8
.nv.constant4:
        /*0000*/ 	.dword	_$_str
	.align		8
        /*0008*/ 	.dword	_$_str_$_2


//--------------------- .text.triton_poi_fused__native_batch_norm_legit_no_training_add_native_batch_norm_backward_relu_15 --------------------------
	.section	.text.triton_poi_fused__native_batch_norm_legit_no_training_add_native_batch_norm_backward_relu_15,"ax",@progbits
	.align	128
        .global         triton_poi_fused__native_batch_norm_legit_no_training_add_native_batch_norm_backward_relu_15
        .type           triton_poi_fused__native_batch_norm_legit_no_training_add_native_batch_norm_backward_relu_15,@function
        .size           triton_poi_fused__native_batch_norm_legit_no_training_add_native_batch_norm_backward_relu_15,(.L_x_1 - triton_poi_fused__native_batch_norm_legit_no_training_add_native_batch_norm_backward_relu_15)
        .other          triton_poi_fused__native_batch_norm_legit_no_training_add_native_batch_norm_backward_relu_15,@"STO_CUDA_ENTRY STV_DEFAULT"
triton_poi_fused__native_batch_norm_legit_no_training_add_native_batch_norm_backward_relu_15:
.text.triton_poi_fused__native_batch_norm_legit_no_training_add_native_batch_norm_backward_relu_15:
[----:B------:R-:W-:Y:S01]  /*0000*/  LDC R1, c[0x0][0x28] ;  /* 0x00000a00ff017b82 */ /* 0x000fe20000000800 */
[----:B------:R-:W1:Y:S07]  /*0010*/  S2R R0, SR_TID.X ;  /* 0x0000000000007919 */ /* 0x000e6e0000002100 */
[----:B------:R-:W2:Y:S01]  /*0020*/  LDC.64 R4, c[0x0][0x238] ;  /* 0x00008e00ff047b82 */ /* 0x000ea20000000a00 */
[----:B------:R-:W-:Y:S01]  /*0030*/  ULDC.64 UR4, c[0x0][0x208] ;  /* 0x0000820000047ab9 */ /* 0x000fe20000000a00 */
[----:B------:R-:W3:Y:S06]  /*0040*/  S2R R3, SR_CTAID.X ;  /* 0x0000000000037919 */ /* 0x000eec0000002500 */
[----:B------:R-:W4:Y:S08]  /*0050*/  LDC.64 R8, c[0x0][0x210] ;  /* 0x00008400ff087b82 */ /* 0x000f300000000a00 */
[----:B------:R-:W5:Y:S01]  /*0060*/  LDC.64 R20, c[0x0][0x218] ;  /* 0x00008600ff147b82 */ /* 0x000f620000000a00 */
[----:B------:R-:W-:-:S07]  /*0070*/  HFMA2.MMA R22, -RZ, RZ, 1.625, 0 ;  /* 0x3e800000ff167435 */ /* 0x000fce00000001ff */
[----:B------:R-:W5:Y:S01]  /*0080*/  LDC.64 R28, c[0x0][0x220] ;  /* 0x00008800ff1c7b82 */ /* 0x000f620000000a00 */
[----:B-1----:R-:W-:Y:S02]  /*0090*/  SHF.L.U32 R0, R0, 0x2, RZ ;  /* 0x0000000200007819 */ /* 0x002fe400000006ff */
[----:B---3--:R-:W-:Y:S02]  /*00a0*/  SHF.R.S32.HI R2, RZ, 0x15, R3 ;  /* 0x00000015ff027819 */ /* 0x008fe40000011403 */
[----:B------:R-:W-:Y:S02]  /*00b0*/  LOP3.LUT R0, R0, 0x1fc, RZ, 0xc0, !PT ;  /* 0x000001fc00007812 */ /* 0x000fe400078ec0ff */
[----:B------:R-:W-:Y:S02]  /*00c0*/  SGXT R2, R2, 0x1 ;  /* 0x000000010202781a */ /* 0x000fe40000000200 */
[----:B------:R-:W-:-:S04]  /*00d0*/  LEA R3, R3, R0, 0xa ;  /* 0x0000000003037211 */ /* 0x000fc800078e50ff */
[----:B------:R-:W-:-:S04]  /*00e0*/  LEA.HI R2, R2, R3, RZ, 0x6 ;  /* 0x0000000302027211 */ /* 0x000fc800078f30ff */
[----:B------:R-:W-:-:S04]  /*00f0*/  LOP3.LUT R2, R2, 0xffffffc0, RZ, 0xc0, !PT ;  /* 0xffffffc002027812 */ /* 0x000fc800078ec0ff */
[----:B------:R-:W-:-:S05]  /*0100*/  IADD3 R26, R3, -R2, RZ ;  /* 0x80000002031a7210 */ /* 0x000fca0007ffe0ff */
[----:B--2---:R-:W-:-:S06]  /*0110*/  IMAD.WIDE R4, R26, 0x4, R4 ;  /* 0x000000041a047825 */ /* 0x004fcc00078e0204 */
[----:B------:R-:W2:Y:S01]  /*0120*/  LDG.E.EL.128 R4, desc[UR4][R4.64] ;  /* 0x0000000404047981 */ /* 0x000ea2000c2e1d00 */
[----:B----4-:R-:W-:-:S04]  /*0130*/  IMAD.WIDE R8, R3, 0x4, R8 ;  /* 0x0000000403087825 */ /* 0x010fc800078e0208 */
[C---:B-----5:R-:W-:Y:S01]  /*0140*/  IMAD.WIDE R20, R3.reuse, 0x4, R20 ;  /* 0x0000000403147825 */ /* 0x060fe200078e0214 */
[----:B------:R-:W3:Y:S04]  /*0150*/  LDG.E.128 R16, desc[UR4][R8.64] ;  /* 0x0000000408107981 */ /* 0x000ee8000c1e1d00 */
[----:B------:R-:W3:Y:S01]  /*0160*/  LDG.E.128 R12, desc[UR4][R20.64] ;  /* 0x00000004140c7981 */ /* 0x000ee2000c1e1d00 */
[----:B0-----:R-:W-:-:S04]  /*0170*/  IMAD.WIDE R28, R3, 0x4, R28 ;  /* 0x00000004031c7825 */ /* 0x001fc800078e021c */
[----:B--2---:R-:W-:Y:S01]  /*0180*/  FADD R2, R5, 9.9999997473787516356e-06 ;  /* 0x3727c5ac05027421 */ /* 0x004fe20000000000 */
[----:B------:R-:W-:Y:S01]  /*0190*/  FADD R0, R4, 9.9999997473787516356e-06 ;  /* 0x3727c5ac04007421 */ /* 0x000fe20000000000 */
[----:B------:R-:W-:Y:S01]  /*01a0*/  FADD R6, R6, 9.9999997473787516356e-06 ;  /* 0x3727c5ac06067421 */ /* 0x000fe20000000000 */
[----:B------:R-:W-:Y:S02]  /*01b0*/  FADD R7, R7, 9.9999997473787516356e-06 ;  /* 0x3727c5ac07077421 */ /* 0x000fe40000000000 */
[----:B------:R-:W0:Y:S08]  /*01c0*/  MUFU.SQRT R10, R0 ;  /* 0x00000000000a7308 */ /* 0x000e300000002000 */
[----:B------:R-:W1:Y:S01]  /*01d0*/  MUFU.SQRT R2, R2 ;  /* 0x0000000200027308 */ /* 0x000e620000002000 */
[----:B0-----:R-:W-:-:S07]  /*01e0*/  FSETP.GT.AND P5, PT, R10, 8.50705917302346158658e+37, PT ;  /* 0x7e8000000a00780b */ /* 0x001fce0003fa4000 */
[----:B------:R-:W0:Y:S01]  /*01f0*/  MUFU.SQRT R23, R6 ;  /* 0x0000000600177308 */ /* 0x000e220000002000 */
[----:B------:R-:W-:Y:S02]  /*0200*/  FSETP.GEU.AND P6, PT, R10, 1.175494350822287508e-38, PT ;  /* 0x008000000a00780b */ /* 0x000fe40003fce000 */
[----:B------:R-:W-:Y:S02]  /*0210*/  FSEL R5, R22, 1, P5 ;  /* 0x3f80000016057808 */ /* 0x000fe40002800000 */
[----:B-1----:R-:W-:-:S03]  /*0220*/  FSETP.GT.AND P4, PT, R2, 8.50705917302346158658e+37, PT ;  /* 0x7e8000000200780b */ /* 0x002fc60003f84000 */
[----:B------:R-:W1:Y:S01]  /*0230*/  MUFU.SQRT R27, R7 ;  /* 0x00000007001b7308 */ /* 0x000e620000002000 */
[----:B------:R-:W-:Y:S01]  /*0240*/  FSETP.GEU.AND P3, PT, R2, 1.175494350822287508e-38, PT ;  /* 0x008000000200780b */ /* 0x000fe20003f6e000 */
[----:B------:R-:W-:-:S04]  /*0250*/  @P5 FMUL R10, R10, 0.25 ;  /* 0x3e8000000a0a5820 */ /* 0x000fc80000400000 */
[----:B------:R-:W-:Y:S01]  /*0260*/  @!P6 FMUL R5, R5, 16777216 ;  /* 0x4b8000000505e820 */ /* 0x000fe20000400000 */
[C---:B0-----:R-:W-:Y:S01]  /*0270*/  FSETP.GT.AND P2, PT, R23.reuse, 8.50705917302346158658e+37, PT ;  /* 0x7e8000001700780b */ /* 0x041fe20003f44000 */
[----:B------:R-:W-:Y:S01]  /*0280*/  @!P6 FMUL R10, R10, 16777216 ;  /* 0x4b8000000a0ae820 */ /* 0x000fe20000400000 */
[----:B------:R-:W-:Y:S01]  /*0290*/  FSETP.GEU.AND P0, PT, R23, 1.175494350822287508e-38, PT ;  /* 0x008000001700780b */ /* 0x000fe20003f0e000 */
[----:B------:R-:W-:Y:S02]  /*02a0*/  @P4 FMUL R2, R2, 0.25 ;  /* 0x3e80000002024820 */ /* 0x000fe40000400000 */
[----:B------:R0:W2:Y:S01]  /*02b0*/  MUFU.RCP R0, R10 ;  /* 0x0000000a00007308 */ /* 0x0000a20000001000 */
[----:B------:R-:W-:Y:S01]  /*02c0*/  FSEL R31, R22, 1, P4 ;  /* 0x3f800000161f7808 */ /* 0x000fe20002000000 */
[----:B------:R-:W-:Y:S01]  /*02d0*/  @!P3 FMUL R2, R2, 16777216 ;  /* 0x4b8000000202b820 */ /* 0x000fe20000400000 */
[C---:B-1----:R-:W-:Y:S02]  /*02e0*/  FSETP.GT.AND P1, PT, R27.reuse, 8.50705917302346158658e+37, PT ;  /* 0x7e8000001b00780b */ /* 0x042fe40003f24000 */
[----:B------:R-:W-:-:S03]  /*02f0*/  FSETP.GEU.AND P5, PT, R27, 1.175494350822287508e-38, PT ;  /* 0x008000001b00780b */ /* 0x000fc60003fae000 */
[----:B------:R-:W-:Y:S01]  /*0300*/  @P2 FMUL R23, R23, 0.25 ;  /* 0x3e80000017172820 */ /* 0x000fe20000400000 */
[----:B------:R-:W1:Y:S01]  /*0310*/  MUFU.RCP R2, R2 ;  /* 0x0000000200027308 */ /* 0x000e620000001000 */
[----:B------:R-:W-:Y:S02]  /*0320*/  @!P3 FMUL R31, R31, 16777216 ;  /* 0x4b8000001f1fb820 */ /* 0x000fe40000400000 */
[----:B------:R-:W-:Y:S01]  /*0330*/  @!P0 FMUL R23, R23, 16777216 ;  /* 0x4b80000017178820 */ /* 0x000fe20000400000 */
[----:B------:R-:W-:Y:S01]  /*0340*/  FSEL R30, R22, 1, P2 ;  /* 0x3f800000161e7808 */ /* 0x000fe20001000000 */
[----:B0-----:R-:W4:Y:S01]  /*0350*/  LDG.E.128 R8, desc[UR4][R8.64+0x800] ;  /* 0x0008000408087981 */ /* 0x001f22000c1e1d00 */
[----:B--2---:R-:W-:Y:S02]  /*0360*/  FMUL R0, R0, R5 ;  /* 0x0000000500007220 */ /* 0x004fe40000400000 */
[----:B------:R0:W2:Y:S01]  /*0370*/  MUFU.RCP R25, R23 ;  /* 0x0000001700197308 */ /* 0x0000a20000001000 */
[----:B------:R-:W4:Y:S01]  /*0380*/  LDG.E.128 R4, desc[UR4][R20.64+0x800] ;  /* 0x0008000414047981 */ /* 0x000f22000c1e1d00 */
[----:B-1----:R-:W-:Y:S01]  /*0390*/  FMUL R2, R2, R31 ;  /* 0x0000001f02027220 */ /* 0x002fe20000400000 */
[----:B------:R-:W-:-:S02]  /*03a0*/  FSEL R31, R22, 1, P1 ;  /* 0x3f800000161f7808 */ /* 0x000fc40000800000 */
[----:B0-----:R-:W5:Y:S01]  /*03b0*/  LDG.E.128 R20, desc[UR4][R28.64] ;  /* 0x000000041c147981 */ /* 0x001f62000c1e1d00 */
[----:B------:R-:W-:-:S04]  /*03c0*/  @P1 FMUL R27, R27, 0.25 ;  /* 0x3e8000001b1b1820 */ /* 0x000fc80000400000 */
[----:B------:R-:W-:Y:S01]  /*03d0*/  @!P5 FMUL R27, R27, 16777216 ;  /* 0x4b8000001b1bd820 */ /* 0x000fe20000400000 */
[----:B---3--:R-:W-:Y:S01]  /*03e0*/  FADD R19, R19, R15 ;  /* 0x0000000f13137221 */ /* 0x008fe20000000000 */
[----:B------:R-:W-:Y:S01]  /*03f0*/  FADD R18, R18, R14 ;  /* 0x0000000e12127221 */ /* 0x000fe20000000000 */
[----:B------:R-:W-:Y:S01]  /*0400*/  FADD R17, R17, R13 ;  /* 0x0000000d11117221 */ /* 0x000fe20000000000 */
[----:B------:R0:W1:Y:S02]  /*0410*/  MUFU.RCP R24, R27 ;  /* 0x0000001b00187308 */ /* 0x0000640000001000 */
[----:B0-----:R-:W-:Y:S02]  /*0420*/  FADD R27, R16, R12 ;  /* 0x0000000c101b7221 */ /* 0x001fe40000000000 */
[----:B------:R0:W3:Y:S01]  /*0430*/  LDG.E.128 R12, desc[UR4][R28.64+0x800] ;  /* 0x000800041c0c7981 */ /* 0x0000e2000c1e1d00 */
[----:B------:R-:W-:Y:S01]  /*0440*/  @!P0 FMUL R30, R30, 16777216 ;  /* 0x4b8000001e1e8820 */ /* 0x000fe20000400000 */
[----:B------:R-:W-:-:S03]  /*0450*/  @!P5 FMUL R31, R31, 16777216 ;  /* 0x4b8000001f1fd820 */ /* 0x000fc60000400000 */
[----:B--2---:R-:W-:Y:S01]  /*0460*/  FMUL R25, R25, R30 ;  /* 0x0000001e19197220 */ /* 0x004fe20000400000 */
[----:B-1----:R-:W-:Y:S02]  /*0470*/  FMUL R24, R24, R31 ;  /* 0x0000001f18187220 */ /* 0x002fe40000400000 */
[----:B------:R-:W1:Y:S02]  /*0480*/  LDC.64 R30, c[0x0][0x228] ;  /* 0x00008a00ff1e7b82 */ /* 0x000e640000000a00 */
[----:B-1----:R-:W-:-:S04]  /*0490*/  IMAD.WIDE R30, R3, 0x4, R30 ;  /* 0x00000004031e7825 */ /* 0x002fc800078e021e */
[----:B----4-:R-:W-:Y:S01]  /*04a0*/  FADD R16, R11, R7 ;  /* 0x000000070b107221 */ /* 0x010fe20000000000 */
[----:B------:R-:W-:Y:S01]  /*04b0*/  FADD R6, R10, R6 ;  /* 0x000000060a067221 */ /* 0x000fe20000000000 */
[----:B------:R-:W-:Y:S01]  /*04c0*/  FADD R5, R9, R5 ;  /* 0x0000000509057221 */ /* 0x000fe20000000000 */
[----:B------:R-:W-:Y:S02]  /*04d0*/  FADD R4, R8, R4 ;  /* 0x0000000408047221 */ /* 0x000fe40000000000 */
[----:B------:R-:W2:Y:S01]  /*04e0*/  LDG.E.128 R8, desc[UR4][R30.64] ;  /* 0x000000041e087981 */ /* 0x000ea2000c1e1d00 */
[----:B-----5:R-:W-:Y:S01]  /*04f0*/  FADD R22, R22, R18 ;  /* 0x0000001216167221 */ /* 0x020fe20000000000 */
[----:B------:R-:W-:Y:S02]  /*0500*/  FADD R23, R23, R19 ;  /* 0x0000001317177221 */ /* 0x000fe40000000000 */
[----:B------:R-:W1:Y:S01]  /*0510*/  LDC.64 R18, c[0x0][0x230] ;  /* 0x00008c00ff127b82 */ /* 0x000e620000000a00 */
[----:B------:R-:W-:Y:S01]  /*0520*/  FADD R27, R20, R27 ;  /* 0x0000001b141b7221 */ /* 0x000fe20000000000 */
[----:B0-----:R-:W-:Y:S01]  /*0530*/  FADD R28, R21, R17 ;  /* 0x00000011151c7221 */ /* 0x001fe20000000000 */
[----:B---3--:R-:W-:Y:S01]  /*0540*/  FADD R20, R12, R4 ;  /* 0x000000040c147221 */ /* 0x008fe20000000000 */
[----:B------:R-:W-:Y:S01]  /*0550*/  FADD R21, R13, R5 ;  /* 0x000000050d157221 */ /* 0x000fe20000000000 */
[----:B------:R-:W-:Y:S01]  /*0560*/  FADD R14, R14, R6 ;  /* 0x000000060e0e7221 */ /* 0x000fe20000000000 */
[----:B------:R-:W-:Y:S01]  /*0570*/  FADD R15, R15, R16 ;  /* 0x000000100f0f7221 */ /* 0x000fe20000000000 */
[----:B------:R0:W3:Y:S01]  /*0580*/  LDG.E.128 R4, desc[UR4][R30.64+0x800] ;  /* 0x000800041e047981 */ /* 0x0000e2000c1e1d00 */
[----:B------:R-:W4:Y:S01]  /*0590*/  LDC.64 R12, c[0x0][0x240] ;  /* 0x00009000ff0c7b82 */ /* 0x000f220000000a00 */
[----:B-1----:R-:W-:-:S06]  /*05a0*/  IMAD.WIDE R18, R26, 0x4, R18 ;  /* 0x000000041a127825 */ /* 0x002fcc00078e0212 */
[----:B------:R-:W5:Y:S01]  /*05b0*/  LDG.E.EL.128 R16, desc[UR4][R18.64] ;  /* 0x0000000412107981 */ /* 0x000f62000c2e1d00 */
[----:B0-----:R-:W0:Y:S01]  /*05c0*/  LDC.64 R30, c[0x0][0x250] ;  /* 0x00009400ff1e7b82 */ /* 0x001e220000000a00 */
[----:B----4-:R-:W-:-:S04]  /*05d0*/  IMAD.WIDE R12, R26, 0x4, R12 ;  /* 0x000000041a0c7825 */ /* 0x010fc800078e020c */
[----:B--2---:R-:W-:Y:S01]  /*05e0*/  FADD R10, R10, R22 ;  /* 0x000000160a0a7221 */ /* 0x004fe20000000000 */
[----:B------:R-:W-:Y:S01]  /*05f0*/  FADD R22, R9, R28 ;  /* 0x0000001c09167221 */ /* 0x000fe20000000000 */
[----:B------:R-:W-:Y:S02]  /*0600*/  FADD R27, R8, R27 ;  /* 0x0000001b081b7221 */ /* 0x000fe40000000000 */
[----:B------:R-:W1:Y:S01]  /*0610*/  LDC.64 R8, c[0x0][0x248] ;  /* 0x00009200ff087b82 */ /* 0x000e620000000a00 */
[----:B------:R-:W-:Y:S01]  /*0620*/  FADD R23, R11, R23 ;  /* 0x000000170b177221 */ /* 0x000fe20000000000 */
[----:B-1----:R-:W-:-:S04]  /*0630*/  IMAD.WIDE R8, R26, 0x4, R8 ;  /* 0x000000041a087825 */ /* 0x002fc800078e0208 */
[----:B---3--:R-:W-:Y:S01]  /*0640*/  FADD R14, R6, R14 ;  /* 0x0000000e060e7221 */ /* 0x008fe20000000000 */
[----:B------:R-:W-:Y:S01]  /*0650*/  FADD R28, R7, R15 ;  /* 0x0000000f071c7221 */ /* 0x000fe20000000000 */
[C---:B-----5:R-:W-:Y:S02]  /*0660*/  FADD R6, -R18.reuse, R10 ;  /* 0x0000000a12067221 */ /* 0x060fe40000000100 */
[----:B------:R-:W-:Y:S01]  /*0670*/  FADD R18, -R18, R14 ;  /* 0x0000000e12127221 */ /* 0x000fe20000000100 */
[----:B------:R-:W2:Y:S04]  /*0680*/  LDG.E.EL.128 R8, desc[UR4][R8.64] ;  /* 0x0000000408087981 */ /* 0x000ea8000c2e1d00 */
[----:B------:R-:W2:Y:S01]  /*0690*/  LDG.E.EL.128 R12, desc[UR4][R12.64] ;  /* 0x000000040c0c7981 */ /* 0x000ea2000c2e1d00 */
[----:B------:R-:W-:Y:S01]  /*06a0*/  FADD R26, R5, R21 ;  /* 0x00000015051a7221 */ /* 0x000fe20000000000 */
[----:B------:R-:W-:Y:S01]  /*06b0*/  FADD R5, R4, R20 ;  /* 0x0000001404057221 */ /* 0x000fe20000000000 */
[C---:B------:R-:W-:Y:S01]  /*06c0*/  FADD R4, -R16.reuse, R27 ;  /* 0x0000001b10047221 */ /* 0x040fe20000000100 */
[C---:B------:R-:W-:Y:S01]  /*06d0*/  FMUL R21, R25.reuse, R6 ;  /* 0x0000000619157220 */ /* 0x040fe20000400000 */
[----:B------:R-:W-:Y:S01]  /*06e0*/  FMUL R25, R25, R18 ;  /* 0x0000001219197220 */ /* 0x000fe20000400000 */
[----:B------:R-:W-:Y:S01]  /*06f0*/  FADD R16, -R16, R5 ;  /* 0x0000000510107221 */ /* 0x000fe20000000100 */
[----:B------:R-:W-:Y:S01]  /*0700*/  FADD R7, -R19, R23 ;  /* 0x0000001713077221 */ /* 0x000fe20000000100 */
[----:B------:R-:W-:Y:S01]  /*0710*/  FADD R5, -R17, R22 ;  /* 0x0000001611057221 */ /* 0x000fe20000000100 */
[----:B------:R-:W-:Y:S01]  /*0720*/  FADD R19, -R19, R28 ;  /* 0x0000001c13137221 */ /* 0x000fe20000000100 */
[----:B------:R-:W1:Y:S01]  /*0730*/  LDC.64 R22, c[0x0][0x258] ;  /* 0x00009600ff167b82 */ /* 0x000e620000000a00 */
[----:B------:R-:W-:Y:S01]  /*0740*/  FADD R17, -R17, R26 ;  /* 0x0000001a11117221 */ /* 0x000fe20000000100 */
[----:B------:R-:W-:-:S03]  /*0750*/  FMUL R20, R2, R5 ;  /* 0x0000000502147220 */ /* 0x000fc60000400000 */
[----:B------:R-:W-:Y:S01]  /*0760*/  FMUL R2, R2, R17 ;  /* 0x0000001102027220 */ /* 0x000fe20000400000 */
[----:B0-----:R-:W-:-:S04]  /*0770*/  IMAD.WIDE R30, R3, 0x4, R30 ;  /* 0x00000004031e7825 */ /* 0x001fc800078e021e */
[----:B-1----:R-:W-:-:S04]  /*0780*/  IMAD.WIDE R22, R3, 0x4, R22 ;  /* 0x0000000403167825 */ /* 0x002fc800078e0216 */
[C-C-:B--2---:R-:W-:Y:S01]  /*0790*/  FFMA R21, R14.reuse, R21, R10.reuse ;  /* 0x000000150e157223 */ /* 0x144fe2000000000a */
[----:B------:R-:W-:Y:S01]  /*07a0*/  FFMA R10, R14, R25, R10 ;  /* 0x000000190e0a7223 */ /* 0x000fe2000000000a */
[C---:B------:R-:W-:Y:S01]  /*07b0*/  FMUL R14, R24.reuse, R7 ;  /* 0x00000007180e7220 */ /* 0x040fe20000400000 */
[----:B------:R-:W-:Y:S01]  /*07c0*/  FMUL R24, R24, R19 ;  /* 0x0000001318187220 */ /* 0x000fe20000400000 */
[C---:B------:R-:W-:Y:S02]  /*07d0*/  FMUL R25, R0.reuse, R4 ;  /* 0x0000000400197220 */ /* 0x040fe40000400000 */
[C-C-:B------:R-:W-:Y:S01]  /*07e0*/  FFMA R14, R15.reuse, R14, R11.reuse ;  /* 0x0000000e0f0e7223 */ /* 0x140fe2000000000b */
[----:B------:R-:W-:Y:S01]  /*07f0*/  FFMA R11, R15, R24, R11 ;  /* 0x000000180f0b7223 */ /* 0x000fe2000000000b */
[----:B------:R-:W-:Y:S01]  /*0800*/  FMUL R15, R0, R16 ;  /* 0x00000010000f7220 */ /* 0x000fe20000400000 */
[C-C-:B------:R-:W-:Y:S01]  /*0810*/  FFMA R0, R13.reuse, R20, R9.reuse ;  /* 0x000000140d007223 */ /* 0x140fe20000000009 */
[----:B------:R-:W-:Y:S01]  /*0820*/  FFMA R9, R13, R2, R9 ;  /* 0x000000020d097223 */ /* 0x000fe20000000009 */
[C-C-:B------:R-:W-:Y:S01]  /*0830*/  FFMA R2, R12.reuse, R25, R8.reuse ;  /* 0x000000190c027223 */ /* 0x140fe20000000008 */
[----:B------:R-:W-:Y:S01]  /*0840*/  FFMA R8, R12, R15, R8 ;  /* 0x0000000f0c087223 */ /* 0x000fe20000000008 */
[----:B------:R-:W-:-:S02]  /*0850*/  FSETP.GEU.AND P6, PT, R11, RZ, PT ;  /* 0x000000ff0b00720b */ /* 0x000fc40003fce000 */
[----:B------:R-:W-:Y:S02]  /*0860*/  FSETP.GEU.AND P3, PT, R14, RZ, PT ;  /* 0x000000ff0e00720b */ /* 0x000fe40003f6e000 */
[----:B------:R-:W-:Y:S02]  /*0870*/  SEL R11, R11, RZ, P6 ;  /* 0x000000ff0b0b7207 */ /* 0x000fe40003000000 */
[----:B------:R-:W-:Y:S02]  /*0880*/  FSETP.GEU.AND P5, PT, R10, RZ, PT ;  /* 0x000000ff0a00720b */ /* 0x000fe40003fae000 */
[----:B------:R-:W-:Y:S02]  /*0890*/  FSETP.GEU.AND P4, PT, R9, RZ, PT ;  /* 0x000000ff0900720b */ /* 0x000fe40003f8e000 */
[----:B------:R-:W-:Y:S02]  /*08a0*/  FSETP.GEU.AND P0, PT, R8, RZ, PT ;  /* 0x000000ff0800720b */ /* 0x000fe40003f0e000 */
[----:B------:R-:W-:-:S02]  /*08b0*/  FSETP.GEU.AND P2, PT, R21, RZ, PT ;  /* 0x000000ff1500720b */ /* 0x000fc40003f4e000 */
[----:B------:R-:W-:Y:S02]  /*08c0*/  FSETP.GEU.AND P1, PT, R0, RZ, PT ;  /* 0x000000ff0000720b */ /* 0x000fe40003f2e000 */
[----:B------:R-:W-:Y:S02]  /*08d0*/  FSETP.GEU.AND P6, PT, R2, RZ, PT ;  /* 0x000000ff0200720b */ /* 0x000fe40003fce000 */
[----:B------:R-:W-:Y:S02]  /*08e0*/  SEL R15, R14, RZ, P3 ;  /* 0x000000ff0e0f7207 */ /* 0x000fe40001800000 */
[----:B------:R-:W-:Y:S02]  /*08f0*/  SEL R10, R10, RZ, P5 ;  /* 0x000000ff0a0a7207 */ /* 0x000fe40002800000 */
[----:B------:R-:W-:Y:S02]  /*0900*/  SEL R9, R9, RZ, P4 ;  /* 0x000000ff09097207 */ /* 0x000fe40002000000 */
[----:B------:R-:W-:-:S02]  /*0910*/  SEL R14, R21, RZ, P2 ;  /* 0x000000ff150e7207 */ /* 0x000fc40001000000 */
[----:B------:R-:W-:Y:S02]  /*0920*/  SEL R13, R0, RZ, P1 ;  /* 0x000000ff000d7207 */ /* 0x000fe40000800000 */
[----:B------:R-:W-:Y:S02]  /*0930*/  SEL R12, R2, RZ, P6 ;  /* 0x000000ff020c7207 */ /* 0x000fe40003000000 */
[----:B------:R-:W-:-:S03]  /*0940*/  SEL R8, R8, RZ, P0 ;  /* 0x000000ff08087207 */ /* 0x000fc60000000000 */
[----:B------:R-:W-:Y:S04]  /*0950*/  STG.E.128 desc[UR4][R30.64], R12 ;  /* 0x0000000c1e007986 */ /* 0x000fe8000c101d04 */
[----:B------:R-:W-:Y:S04]  /*0960*/  STG.E.128 desc[UR4][R30.64+0x800], R8 ;  /* 0x000800081e007986 */ /* 0x000fe8000c101d04 */
[----:B------:R-:W-:Y:S04]  /*0970*/  STG.E.128 desc[UR4][R22.64], R4 ;  /* 0x0000000416007986 */ /* 0x000fe8000c101d04 */
[----:B------:R-:W-:Y:S01]  /*0980*/  STG.E.128 desc[UR4][R22.64+0x800], R16 ;  /* 0x0008001016007986 */ /* 0x000fe2000c101d04 */
[----:B------:R-:W-:Y:S05]  /*0990*/  EXIT ;  /* 0x000000000000794d */ /* 0x000fea0003800000 */
.L_x_0:
[----:B------:R-:W-:-:S00]  /*09a0*/  BRA `(.L_x_0) ;  /* 0xfffffffc00fc7947 */ /* 0x000fc0000383ffff */
[----:B------:R-:W-:-:S00]  /*09b0*/  NOP ;  /* 0x0000000000007918 */ /* 0x000fc00000000000 */
        /* <DEDUP_REMOVED lines=12> */
.L_x_1:


//--------------------- .nv.global.init           --------------------------
	.section	.nv.global.init,"aw",@progbits
.nv.global.init:
	.type		_$_str,@object
	.size		_$_str,(_$_str_$_2 - _$_str)
_$_str:
        /*0000*/ 	.byte	0x5f, 0x5f, 0x43, 0x55, 0x44, 0x41, 0x5f, 0x46, 0x54, 0x5a, 0x00
	.type		_$_str_$_2,@object
	.size		_$_str_$_2,(.L_1 - _$_str_$_2)
_$_str_$_2:
        /*000b*/ 	.byte	0x5f, 0x5f, 0x43, 0x55, 0x44, 0x41, 0x5f, 0x50, 0x52, 0x45, 0x43, 0x5f, 0x53, 0x51, 0x52, 0x54
        /*001b*/ 	.byte	0x00
.L_1:


//--------------------- .nv.constant0.triton_poi_fused__native_batch_norm_legit_no_training_add_native_batch_norm_backward_relu_15 --------------------------
	.section	.nv.constant0.triton_poi_fused__native_batch_norm_legit_no_training_add_native_batch_norm_backward_relu_15,"a",@progbits
	.sectionflags	@""
	.align	4
.nv.constant0.triton_poi_fused__native_batch_norm_legit_no_training_add_native_batch_norm_backward_relu_15:
	.zero		612
